//
// Generated by NVIDIA NVVM Compiler
//
// Compiler Build ID: CL-36424714
// Cuda compilation tools, release 13.0, V13.0.88
// Based on NVVM 20.0.0
//

.version 9.0
.target sm_100
.address_size 64

	// .globl	_Z11hang_kernelv

.visible .entry _Z11hang_kernelv()
{



}


// ===== COMPILED SASS (sm_100) =====

	.target	sm_100

	.elftype	@"ET_EXEC"


//--------------------- .note.nv.tkinfo           --------------------------
	.section	.note.nv.tkinfo,"",@"SHT_NOTE"
	.sectionflags	@"SHF_NOTE_NV_TKINFO"
	.tkinfo
        /*0018*/ 	.word	0x00000002
        /*0030*/ 	.string	""
        /*0030*/ 	.string	"ptxas"
        /*0030*/ 	.string	"Cuda compilation tools, release 13.0, V13.0.88"
        /*0030*/ 	.string	"Build cuda_13.0.r13.0/compiler.36424714_0"
        /*0030*/ 	.string	"-arch sm_100 -m 64 "



//--------------------- .note.nv.cuinfo           --------------------------
	.section	.note.nv.cuinfo,"",@"SHT_NOTE"
	.sectionflags	@"SHF_NOTE_NV_CUINFO"
        /*0018*/ 	.short	0x0002
        /*001a*/ 	.short	0x0064
        /*001c*/ 	.short	0x0082
	.zero		2


//--------------------- .nv.info                  --------------------------
	.section	.nv.info,"",@"SHT_CUDA_INFO"
	.align	4


	//----- nvinfo : EIATTR_REGCOUNT
	.align		4
        /*0000*/ 	.byte	0x04, 0x2f
        /*0002*/ 	.short	(.L_1 - .L_0)
	.align		4
.L_0:
        /*0004*/ 	.word	index@(_Z11hang_kernelv)
        /*0008*/ 	.word	0x00000004


	//----- nvinfo : EIATTR_FRAME_SIZE
	.align		4
.L_1:
        /*000c*/ 	.byte	0x04, 0x11
        /*000e*/ 	.short	(.L_3 - .L_2)
	.align		4
.L_2:
        /*0010*/ 	.word	index@(_Z11hang_kernelv)
        /*0014*/ 	.word	0x00000000


	//----- nvinfo : EIATTR_MIN_STACK_SIZE
	.align		4
.L_3:
        /*0018*/ 	.byte	0x04, 0x12
        /*001a*/ 	.short	(.L_5 - .L_4)
	.align		4
.L_4:
        /*001c*/ 	.word	index@(_Z11hang_kernelv)
        /*0020*/ 	.word	0x00000000
.L_5:


//--------------------- .nv.compat                --------------------------
	.section	.nv.compat,"",@"SHT_CUDA_COMPAT_INFO"
	.align	4
        /*0000*/ 	.byte	0x02, 0x09, 0x00, 0x00, 0x02, 0x02, 0x01, 0x00, 0x02, 0x05, 0x05, 0x00, 0x03, 0x07, 0x01, 0x01
        /*0010*/ 	.byte	0x02, 0x03, 0x00, 0x00, 0x02, 0x06, 0x01, 0x00, 0x04, 0x0b, 0x08, 0x00, 0x09, 0x00, 0x00, 0x00
        /*0020*/ 	.byte	0x00, 0x00, 0x00, 0x00


//--------------------- .nv.info._Z11hang_kernelv --------------------------
	.section	.nv.info._Z11hang_kernelv,"",@"SHT_CUDA_INFO"
	.sectionflags	@""
	.align	4


	//----- nvinfo : EIATTR_CUDA_API_VERSION
	.align		4
        /*0000*/ 	.byte	0x04, 0x37
        /*0002*/ 	.short	(.L_7 - .L_6)
.L_6:
        /*0004*/ 	.word	0x00000082


	//----- nvinfo : EIATTR_SPARSE_MMA_MASK
	.align		4
.L_7:
        /*0008*/ 	.byte	0x03, 0x50
        /*000a*/ 	.short	0x0000


	//----- nvinfo : EIATTR_MAXREG_COUNT
	.align		4
        /*000c*/ 	.byte	0x03, 0x1b
        /*000e*/ 	.short	0x00ff


	//----- nvinfo : EIATTR_MERCURY_ISA_VERSION
	.align		4
        /*0010*/ 	.byte	0x03, 0x5f
        /*0012*/ 	.short	0x0101


	//----- nvinfo : EIATTR_VRC_CTA_INIT_COUNT
	.align		4
        /*0014*/ 	.byte	0x02, 0x4a
	.zero		1
	.zero		1


	//----- nvinfo : EIATTR_EXIT_INSTR_OFFSETS
	.align		4
        /*0018*/ 	.byte	0x04, 0x1c
        /*001a*/ 	.short	(.L_9 - .L_8)


	//   ....[0]....
.L_8:
        /*001c*/ 	.word	0x00000010


	//----- nvinfo : EIATTR_SW_WAR
	.align		4
.L_9:
        /*0020*/ 	.byte	0x04, 0x36
        /*0022*/ 	.short	(.L_11 - .L_10)
.L_10:
        /*0024*/ 	.word	0x00000008
.L_11:


//--------------------- .nv.callgraph             --------------------------
	.section	.nv.callgraph,"",@"SHT_CUDA_CALLGRAPH"
	.align	4
	.sectionentsize	8
	.align		4
        /*0000*/ 	.word	0x00000000
	.align		4
        /*0004*/ 	.word	0xffffffff
	.align		4
        /*0008*/ 	.word	0x00000000
	.align		4
        /*000c*/ 	.word	0xfffffffe
	.align		4
        /*0010*/ 	.word	0x00000000
	.align		4
        /*0014*/ 	.word	0xfffffffd
	.align		4
        /*0018*/ 	.word	0x00000000
	.align		4
        /*001c*/ 	.word	0xfffffffc


//--------------------- .text._Z11hang_kernelv    --------------------------
	.section	.text._Z11hang_kernelv,"ax",@progbits
	.align	128
        .global         _Z11hang_kernelv
        .type           _Z11hang_kernelv,@function
        .size           _Z11hang_kernelv,(.L_x_1 - _Z11hang_kernelv)
        .other          _Z11hang_kernelv,@"STO_CUDA_ENTRY STV_DEFAULT"
_Z11hang_kernelv:
.text._Z11hang_kernelv:
[----:B------:R-:W-:Y:S01]  /*0000*/  LDC R1, c[0x0][0x37c] ;  /* 0x0000df00ff017b82 */ /* 0x000fe20000000800 */
[----:B------:R-:W-:Y:S05]  /*0010*/  EXIT ;  /* 0x000000000000794d */ /* 0x000fea0003800000 */
.L_x_0:
[----:B------:R-:W-:-:S00]  /*0020*/  BRA `(.L_x_0) ;  /* 0xfffffffc00fc7947 */ /* 0x000fc0000383ffff */
[----:B------:R-:W-:-:S00]  /*0030*/  NOP ;  /* 0x0000000000007918 */ /* 0x000fc00000000000 */
        /* <DEDUP_REMOVED lines=12> */
.L_x_1:


//--------------------- .nv.shared.reserved.0     --------------------------
	.section	.nv.shared.reserved.0,"aw",@nobits
	.weak		__nv_reservedSMEM_offset_0_alias
	.size		__nv_reservedSMEM_offset_0_alias, 0, 64
	.other		__nv_reservedSMEM_offset_0_alias,@"STO_CUDA_RESERVED_SHARED STV_DEFAULT"
__nv_reservedSMEM_offset_0_alias:
	.zero		0
	.zero		64


//--------------------- .nv.constant0._Z11hang_kernelv --------------------------
	.section	.nv.constant0._Z11hang_kernelv,"a",@progbits
	.sectionflags	@""
	.align	4
.nv.constant0._Z11hang_kernelv:
	.zero		896


//--------------------- SYMBOLS --------------------------

	.type		.nv.reservedSmem.offset0,@object
	.size		.nv.reservedSmem.offset0,0x4
